//
// Generated by NVIDIA NVVM Compiler
//
// Compiler Build ID: CL-36424714
// Cuda compilation tools, release 13.0, V13.0.88
// Based on NVVM 20.0.0
//

.version 9.0
.target sm_100
.address_size 64

	// .globl	_Z9initArrayPiS_

.visible .entry _Z9initArrayPiS_(
	.param .u64 .ptr .align 1 _Z9initArrayPiS__param_0,
	.param .u64 .ptr .align 1 _Z9initArrayPiS__param_1
)
{
	.reg .b32 	%r<8>;
	.reg .b64 	%rd<9>;

	ld.param.u64 	%rd1, [_Z9initArrayPiS__param_0];
	ld.param.u64 	%rd2, [_Z9initArrayPiS__param_1];
	cvta.to.global.u64 	%rd3, %rd2;
	cvta.to.global.u64 	%rd4, %rd1;
	mov.u32 	%r1, %ctaid.x;
	mov.u32 	%r2, %ntid.x;
	mov.u32 	%r3, %tid.x;
	mad.lo.s32 	%r4, %r1, %r2, %r3;
	not.b32 	%r5, %r4;
	add.s32 	%r6, %r2, %r5;
	mul.wide.u32 	%rd5, %r6, 4;
	add.s64 	%rd6, %rd4, %rd5;
	ld.global.u32 	%r7, [%rd6];
	mul.wide.s32 	%rd7, %r4, 4;
	add.s64 	%rd8, %rd3, %rd7;
	st.global.u32 	[%rd8], %r7;
	ret;

}


// ===== COMPILED SASS (sm_100) =====

	.target	sm_100

	.elftype	@"ET_EXEC"


//--------------------- .note.nv.tkinfo           --------------------------
	.section	.note.nv.tkinfo,"",@"SHT_NOTE"
	.sectionflags	@"SHF_NOTE_NV_TKINFO"
	.tkinfo
        /*0018*/ 	.word	0x00000002
        /*0030*/ 	.string	""
        /*0030*/ 	.string	"ptxas"
        /*0030*/ 	.string	"Cuda compilation tools, release 13.0, V13.0.88"
        /*0030*/ 	.string	"Build cuda_13.0.r13.0/compiler.36424714_0"
        /*0030*/ 	.string	"-arch sm_100 -m 64 "



//--------------------- .note.nv.cuinfo           --------------------------
	.section	.note.nv.cuinfo,"",@"SHT_NOTE"
	.sectionflags	@"SHF_NOTE_NV_CUINFO"
        /*0018*/ 	.short	0x0002
        /*001a*/ 	.short	0x0064
        /*001c*/ 	.short	0x0082
	.zero		2


//--------------------- .nv.info                  --------------------------
	.section	.nv.info,"",@"SHT_CUDA_INFO"
	.align	4


	//----- nvinfo : EIATTR_REGCOUNT
	.align		4
        /*0000*/ 	.byte	0x04, 0x2f
        /*0002*/ 	.short	(.L_1 - .L_0)
	.align		4
.L_0:
        /*0004*/ 	.word	index@(_Z9initArrayPiS_)
        /*0008*/ 	.word	0x0000000a


	//----- nvinfo : EIATTR_FRAME_SIZE
	.align		4
.L_1:
        /*000c*/ 	.byte	0x04, 0x11
        /*000e*/ 	.short	(.L_3 - .L_2)
	.align		4
.L_2:
        /*0010*/ 	.word	index@(_Z9initArrayPiS_)
        /*0014*/ 	.word	0x00000000


	//----- nvinfo : EIATTR_MIN_STACK_SIZE
	.align		4
.L_3:
        /*0018*/ 	.byte	0x04, 0x12
        /*001a*/ 	.short	(.L_5 - .L_4)
	.align		4
.L_4:
        /*001c*/ 	.word	index@(_Z9initArrayPiS_)
        /*0020*/ 	.word	0x00000000
.L_5:


//--------------------- .nv.compat                --------------------------
	.section	.nv.compat,"",@"SHT_CUDA_COMPAT_INFO"
	.align	4
        /*0000*/ 	.byte	0x02, 0x09, 0x00, 0x00, 0x02, 0x02, 0x01, 0x00, 0x02, 0x05, 0x05, 0x00, 0x03, 0x07, 0x01, 0x01
        /*0010*/ 	.byte	0x02, 0x03, 0x00, 0x00, 0x02, 0x06, 0x01, 0x00, 0x04, 0x0b, 0x08, 0x00, 0x09, 0x00, 0x00, 0x00
        /*0020*/ 	.byte	0x00, 0x00, 0x00, 0x00


//--------------------- .nv.info._Z9initArrayPiS_ --------------------------
	.section	.nv.info._Z9initArrayPiS_,"",@"SHT_CUDA_INFO"
	.sectionflags	@""
	.align	4


	//----- nvinfo : EIATTR_CUDA_API_VERSION
	.align		4
        /*0000*/ 	.byte	0x04, 0x37
        /*0002*/ 	.short	(.L_7 - .L_6)
.L_6:
        /*0004*/ 	.word	0x00000082


	//----- nvinfo : EIATTR_KPARAM_INFO
	.align		4
.L_7:
        /*0008*/ 	.byte	0x04, 0x17
        /*000a*/ 	.short	(.L_9 - .L_8)
.L_8:
        /*000c*/ 	.word	0x00000000
        /*0010*/ 	.short	0x0001
        /*0012*/ 	.short	0x0008
        /*0014*/ 	.byte	0x00, 0xf5, 0x21, 0x00


	//----- nvinfo : EIATTR_KPARAM_INFO
	.align		4
.L_9:
        /*0018*/ 	.byte	0x04, 0x17
        /*001a*/ 	.short	(.L_11 - .L_10)
.L_10:
        /*001c*/ 	.word	0x00000000
        /*0020*/ 	.short	0x0000
        /*0022*/ 	.short	0x0000
        /*0024*/ 	.byte	0x00, 0xf5, 0x21, 0x00


	//----- nvinfo : EIATTR_SPARSE_MMA_MASK
	.align		4
.L_11:
        /*0028*/ 	.byte	0x03, 0x50
        /*002a*/ 	.short	0x0000


	//----- nvinfo : EIATTR_MAXREG_COUNT
	.align		4
        /*002c*/ 	.byte	0x03, 0x1b
        /*002e*/ 	.short	0x00ff


	//----- nvinfo : EIATTR_MERCURY_ISA_VERSION
	.align		4
        /*0030*/ 	.byte	0x03, 0x5f
        /*0032*/ 	.short	0x0101


	//----- nvinfo : EIATTR_VRC_CTA_INIT_COUNT
	.align		4
        /*0034*/ 	.byte	0x02, 0x4a
	.zero		1
	.zero		1


	//----- nvinfo : EIATTR_EXIT_INSTR_OFFSETS
	.align		4
        /*0038*/ 	.byte	0x04, 0x1c
        /*003a*/ 	.short	(.L_13 - .L_12)


	//   ....[0]....
.L_12:
        /*003c*/ 	.word	0x000000e0


	//----- nvinfo : EIATTR_CBANK_PARAM_SIZE
	.align		4
.L_13:
        /*0040*/ 	.byte	0x03, 0x19
        /*0042*/ 	.short	0x0010


	//----- nvinfo : EIATTR_PARAM_CBANK
	.align		4
        /*0044*/ 	.byte	0x04, 0x0a
        /*0046*/ 	.short	(.L_15 - .L_14)
	.align		4
.L_14:
        /*0048*/ 	.word	index@(.nv.constant0._Z9initArrayPiS_)
        /*004c*/ 	.short	0x0380
        /*004e*/ 	.short	0x0010


	//----- nvinfo : EIATTR_SW_WAR
	.align		4
.L_15:
        /*0050*/ 	.byte	0x04, 0x36
        /*0052*/ 	.short	(.L_17 - .L_16)
.L_16:
        /*0054*/ 	.word	0x00000008
.L_17:


//--------------------- .nv.callgraph             --------------------------
	.section	.nv.callgraph,"",@"SHT_CUDA_CALLGRAPH"
	.align	4
	.sectionentsize	8
	.align		4
        /*0000*/ 	.word	0x00000000
	.align		4
        /*0004*/ 	.word	0xffffffff
	.align		4
        /*0008*/ 	.word	0x00000000
	.align		4
        /*000c*/ 	.word	0xfffffffe
	.align		4
        /*0010*/ 	.word	0x00000000
	.align		4
        /*0014*/ 	.word	0xfffffffd
	.align		4
        /*0018*/ 	.word	0x00000000
	.align		4
        /*001c*/ 	.word	0xfffffffc


//--------------------- .text._Z9initArrayPiS_    --------------------------
	.section	.text._Z9initArrayPiS_,"ax",@progbits
	.align	128
        .global         _Z9initArrayPiS_
        .type           _Z9initArrayPiS_,@function
        .size           _Z9initArrayPiS_,(.L_x_1 - _Z9initArrayPiS_)
        .other          _Z9initArrayPiS_,@"STO_CUDA_ENTRY STV_DEFAULT"
_Z9initArrayPiS_:
.text._Z9initArrayPiS_:
[----:B------:R-:W-:Y:S01]  /*0000*/  LDC R1, c[0x0][0x37c] ;  /* 0x0000df00ff017b82 */ /* 0x000fe20000000800 */
[----:B------:R-:W0:Y:S07]  /*0010*/  S2R R0, SR_TID.X ;  /* 0x0000000000007919 */ /* 0x000e2e0000002100 */
[----:B------:R-:W0:Y:S08]  /*0020*/  S2UR UR4, SR_CTAID.X ;  /* 0x00000000000479c3 */ /* 0x000e300000002500 */
[----:B------:R-:W0:Y:S08]  /*0030*/  LDC R5, c[0x0][0x360] ;  /* 0x0000d800ff057b82 */ /* 0x000e300000000800 */
[----:B------:R-:W1:Y:S01]  /*0040*/  LDC.64 R2, c[0x0][0x380] ;  /* 0x0000e000ff027b82 */ /* 0x000e620000000a00 */
[----:B0-----:R-:W-:Y:S01]  /*0050*/  IMAD R7, R5, UR4, R0 ;  /* 0x0000000405077c24 */ /* 0x001fe2000f8e0200 */
[----:B------:R-:W0:Y:S04]  /*0060*/  LDCU.64 UR4, c[0x0][0x358] ;  /* 0x00006b00ff0477ac */ /* 0x000e280008000a00 */
[----:B------:R-:W-:-:S04]  /*0070*/  LOP3.LUT R0, RZ, R7, RZ, 0x33, !PT ;  /* 0x00000007ff007212 */ /* 0x000fc800078e33ff */
[----:B------:R-:W-:-:S05]  /*0080*/  IADD3 R5, PT, PT, R0, R5, RZ ;  /* 0x0000000500057210 */ /* 0x000fca0007ffe0ff */
[----:B-1----:R-:W-:Y:S02]  /*0090*/  IMAD.WIDE.U32 R2, R5, 0x4, R2 ;  /* 0x0000000405027825 */ /* 0x002fe400078e0002 */
[----:B------:R-:W1:Y:S04]  /*00a0*/  LDC.64 R4, c[0x0][0x388] ;  /* 0x0000e200ff047b82 */ /* 0x000e680000000a00 */
[----:B0-----:R-:W2:Y:S01]  /*00b0*/  LDG.E R3, desc[UR4][R2.64] ;  /* 0x0000000402037981 */ /* 0x001ea2000c1e1900 */
[----:B-1----:R-:W-:-:S05]  /*00c0*/  IMAD.WIDE R4, R7, 0x4, R4 ;  /* 0x0000000407047825 */ /* 0x002fca00078e0204 */
[----:B--2---:R-:W-:Y:S01]  /*00d0*/  STG.E desc[UR4][R4.64], R3 ;  /* 0x0000000304007986 */ /* 0x004fe2000c101904 */
[----:B------:R-:W-:Y:S05]  /*00e0*/  EXIT ;  /* 0x000000000000794d */ /* 0x000fea0003800000 */
.L_x_0:
[----:B------:R-:W-:-:S00]  /*00f0*/  BRA `(.L_x_0) ;  /* 0xfffffffc00fc7947 */ /* 0x000fc0000383ffff */
[----:B------:R-:W-:-:S00]  /*0100*/  NOP ;  /* 0x0000000000007918 */ /* 0x000fc00000000000 */
[----:B------:R-:W-:-:S00]  /*0110*/  NOP ;  /* 0x0000000000007918 */ /* 0x000fc00000000000 */
[----:B------:R-:W-:-:S00]  /*0120*/  NOP ;  /* 0x0000000000007918 */ /* 0x000fc00000000000 */
[----:B------:R-:W-:-:S00]  /*0130*/  NOP ;  /* 0x0000000000007918 */ /* 0x000fc00000000000 */
[----:B------:R-:W-:-:S00]  /*0140*/  NOP ;  /* 0x0000000000007918 */ /* 0x000fc00000000000 */
[----:B------:R-:W-:-:S00]  /*0150*/  NOP ;  /* 0x0000000000007918 */ /* 0x000fc00000000000 */
[----:B------:R-:W-:-:S00]  /*0160*/  NOP ;  /* 0x0000000000007918 */ /* 0x000fc00000000000 */
[----:B------:R-:W-:-:S00]  /*0170*/  NOP ;  /* 0x0000000000007918 */ /* 0x000fc00000000000 */
.L_x_1:


//--------------------- .nv.shared.reserved.0     --------------------------
	.section	.nv.shared.reserved.0,"aw",@nobits
	.weak		__nv_reservedSMEM_offset_0_alias
	.size		__nv_reservedSMEM_offset_0_alias, 0, 64
	.other		__nv_reservedSMEM_offset_0_alias,@"STO_CUDA_RESERVED_SHARED STV_DEFAULT"
__nv_reservedSMEM_offset_0_alias:
	.zero		0
	.zero		64


//--------------------- .nv.constant0._Z9initArrayPiS_ --------------------------
	.section	.nv.constant0._Z9initArrayPiS_,"a",@progbits
	.sectionflags	@""
	.align	4
.nv.constant0._Z9initArrayPiS_:
	.zero		912


//--------------------- SYMBOLS --------------------------

	.type		.nv.reservedSmem.offset0,@object
	.size		.nv.reservedSmem.offset0,0x4
